	.headerflags	@"EF_CUDA_TEXMODE_UNIFIED EF_CUDA_64BIT_ADDRESS EF_CUDA_ACCELERATORS EF_CUDA_SM90 EF_CUDA_VIRTUAL_SM(EF_CUDA_SM90)"
	.elftype	@"ET_EXEC"


//--------------------- .nv.info                  --------------------------
	.section	.nv.info,"",@"SHT_CUDA_INFO"
	.align	4


	//----- nvinfo : EIATTR_REGCOUNT
	.align		4
        /*0000*/ 	.byte	0x04, 0x2f
        /*0002*/ 	.short	(.L_3 - .L_2)
	.align		4
.L_2:
        /*0004*/ 	.word	index@(triton_poi_fused__native_batch_norm_legit_no_training_relu_28)
        /*0008*/ 	.word	0x00000012


	//----- nvinfo : EIATTR_MIN_STACK_SIZE
	.align		4
.L_3:
        /*000c*/ 	.byte	0x04, 0x12
        /*000e*/ 	.short	(.L_5 - .L_4)
	.align		4
.L_4:
        /*0010*/ 	.word	index@(triton_poi_fused__native_batch_norm_legit_no_training_relu_28)
        /*0014*/ 	.word	0x00000000


	//----- nvinfo : EIATTR_FRAME_SIZE
	.align		4
.L_5:
        /*0018*/ 	.byte	0x04, 0x11
        /*001a*/ 	.short	(.L_7 - .L_6)
	.align		4
.L_6:
        /*001c*/ 	.word	index@(triton_poi_fused__native_batch_norm_legit_no_training_relu_28)
        /*0020*/ 	.word	0x00000000


	//----- nvinfo : EIATTR_MIN_STACK_SIZE
	.align		4
.L_7:
        /*0024*/ 	.byte	0x04, 0x12
        /*0026*/ 	.short	(.L_9 - .L_8)
	.align		4
.L_8:
        /*0028*/ 	.word	index@(triton_poi_fused__native_batch_norm_legit_no_training_relu_28)
        /*002c*/ 	.word	0x00000000
.L_9:


//--------------------- .nv.info.triton_poi_fused__native_batch_norm_legit_no_training_relu_28 --------------------------
	.section	.nv.info.triton_poi_fused__native_batch_norm_legit_no_training_relu_28,"",@"SHT_CUDA_INFO"
	.sectionflags	@""
	.align	4


	//----- nvinfo : EIATTR_CUDA_API_VERSION
	.align		4
        /*0000*/ 	.byte	0x04, 0x37
        /*0002*/ 	.short	(.L_11 - .L_10)
.L_10:
        /*0004*/ 	.word	0x0000007c


	//----- nvinfo : EIATTR_KPARAM_INFO
	.align		4
.L_11:
        /*0008*/ 	.byte	0x04, 0x17
        /*000a*/ 	.short	(.L_13 - .L_12)
.L_12:
        /*000c*/ 	.word	0x00000000
        /*0010*/ 	.short	0x0006
        /*0012*/ 	.short	0x0030
        /*0014*/ 	.byte	0x00, 0xf0, 0x11, 0x00


	//----- nvinfo : EIATTR_KPARAM_INFO
	.align		4
.L_13:
        /*0018*/ 	.byte	0x04, 0x17
        /*001a*/ 	.short	(.L_15 - .L_14)
.L_14:
        /*001c*/ 	.word	0x00000000
        /*0020*/ 	.short	0x0005
        /*0022*/ 	.short	0x0028
        /*0024*/ 	.byte	0x00, 0xf4, 0x21, 0x00


	//----- nvinfo : EIATTR_KPARAM_INFO
	.align		4
.L_15:
        /*0028*/ 	.byte	0x04, 0x17
        /*002a*/ 	.short	(.L_17 - .L_16)
.L_16:
        /*002c*/ 	.word	0x00000000
        /*0030*/ 	.short	0x0004
        /*0032*/ 	.short	0x0020
        /*0034*/ 	.byte	0x00, 0xf4, 0x21, 0x00


	//----- nvinfo : EIATTR_KPARAM_INFO
	.align		4
.L_17:
        /*0038*/ 	.byte	0x04, 0x17
        /*003a*/ 	.short	(.L_19 - .L_18)
.L_18:
        /*003c*/ 	.word	0x00000000
        /*0040*/ 	.short	0x0003
        /*0042*/ 	.short	0x0018
        /*0044*/ 	.byte	0x00, 0xf4, 0x21, 0x00


	//----- nvinfo : EIATTR_KPARAM_INFO
	.align		4
.L_19:
        /*0048*/ 	.byte	0x04, 0x17
        /*004a*/ 	.short	(.L_21 - .L_20)
.L_20:
        /*004c*/ 	.word	0x00000000
        /*0050*/ 	.short	0x0002
        /*0052*/ 	.short	0x0010
        /*0054*/ 	.byte	0x00, 0xf4, 0x21, 0x00


	//----- nvinfo : EIATTR_KPARAM_INFO
	.align		4
.L_21:
        /*0058*/ 	.byte	0x04, 0x17
        /*005a*/ 	.short	(.L_23 - .L_22)
.L_22:
        /*005c*/ 	.word	0x00000000
        /*0060*/ 	.short	0x0001
        /*0062*/ 	.short	0x0008
        /*0064*/ 	.byte	0x00, 0xf4, 0x21, 0x00


	//----- nvinfo : EIATTR_KPARAM_INFO
	.align		4
.L_23:
        /*0068*/ 	.byte	0x04, 0x17
        /*006a*/ 	.short	(.L_25 - .L_24)
.L_24:
        /*006c*/ 	.word	0x00000000
        /*0070*/ 	.short	0x0000
        /*0072*/ 	.short	0x0000
        /*0074*/ 	.byte	0x00, 0xf4, 0x21, 0x00


	//----- nvinfo : EIATTR_SPARSE_MMA_MASK
	.align		4
.L_25:
        /*0078*/ 	.byte	0x03, 0x50
        /*007a*/ 	.short	0x0000


	//----- nvinfo : EIATTR_MAXREG_COUNT
	.align		4
        /*007c*/ 	.byte	0x03, 0x1b
        /*007e*/ 	.short	0x00ff


	//----- nvinfo : EIATTR_EXIT_INSTR_OFFSETS
	.align		4
        /*0080*/ 	.byte	0x04, 0x1c
        /*0082*/ 	.short	(.L_27 - .L_26)


	//   ....[0]....
.L_26:
        /*0084*/ 	.word	0x000003d0


	//----- nvinfo : EIATTR_REQNTID
	.align		4
.L_27:
        /*0088*/ 	.byte	0x04, 0x10
        /*008a*/ 	.short	(.L_29 - .L_28)
.L_28:
        /*008c*/ 	.word	0x00000080
        /*0090*/ 	.word	0x00000001
        /*0094*/ 	.word	0x00000001


	//----- nvinfo : EIATTR_CBANK_PARAM_SIZE
	.align		4
.L_29:
        /*0098*/ 	.byte	0x03, 0x19
        /*009a*/ 	.short	0x0034


	//----- nvinfo : EIATTR_PARAM_CBANK
	.align		4
        /*009c*/ 	.byte	0x04, 0x0a
        /*009e*/ 	.short	(.L_31 - .L_30)
	.align		4
.L_30:
        /*00a0*/ 	.word	index@(.nv.constant0.triton_poi_fused__native_batch_norm_legit_no_training_relu_28)
        /*00a4*/ 	.short	0x0210
        /*00a6*/ 	.short	0x0034


	//----- nvinfo : EIATTR_SW_WAR
	.align		4
.L_31:
        /*00a8*/ 	.byte	0x04, 0x36
        /*00aa*/ 	.short	(.L_33 - .L_32)
.L_32:
        /*00ac*/ 	.word	0x00000008
.L_33:


//--------------------- .nv.callgraph             --------------------------
	.section	.nv.callgraph,"",@"SHT_CUDA_CALLGRAPH"
	.align	4
	.sectionentsize	8
	.align		4
        /*0000*/ 	.word	0x00000000
	.align		4
        /*0004*/ 	.word	0xffffffff
	.align		4
        /*0008*/ 	.word	0x00000000
	.align		4
        /*000c*/ 	.word	0xfffffffe
	.align		4
        /*0010*/ 	.word	0x00000000
	.align		4
        /*0014*/ 	.word	0xfffffffd
	.align		4
        /*0018*/ 	.word	0x00000000
	.align		4
        /*001c*/ 	.word	0xfffffffc


//--------------------- .nv.constant4             --------------------------
	.section	.nv.constant4,"a",@progbits
	.align	8
	.align		8
.nv.constant4:
        /*0000*/ 	.dword	_$_str
	.align		8
        /*0008*/ 	.dword	_$_str_$_2


//--------------------- .text.triton_poi_fused__native_batch_norm_legit_no_training_relu_28 --------------------------
	.section	.text.triton_poi_fused__native_batch_norm_legit_no_training_relu_28,"ax",@progbits
	.align	128
        .global         triton_poi_fused__native_batch_norm_legit_no_training_relu_28
        .type           triton_poi_fused__native_batch_norm_legit_no_training_relu_28,@function
        .size           triton_poi_fused__native_batch_norm_legit_no_training_relu_28,(.L_x_1 - triton_poi_fused__native_batch_norm_legit_no_training_relu_28)
        .other          triton_poi_fused__native_batch_norm_legit_no_training_relu_28,@"STO_CUDA_ENTRY STV_DEFAULT"
triton_poi_fused__native_batch_norm_legit_no_training_relu_28:
.text.triton_poi_fused__native_batch_norm_legit_no_training_relu_28:
[----:B------:R-:W-:Y:S01]  /*0000*/  LDC R1, c[0x0][0x28] ;  /* 0x00000a00ff017b82 */ /* 0x000fe20000000800 */
[----:B------:R-:W1:Y:S07]  /*0010*/  S2R R0, SR_TID.X ;  /* 0x0000000000007919 */ /* 0x000e6e0000002100 */
[----:B------:R-:W2:Y:S01]  /*0020*/  LDC.64 R2, c[0x0][0x220] ;  /* 0x00008800ff027b82 */ /* 0x000ea20000000a00 */
[----:B------:R-:W-:Y:S01]  /*0030*/  ULDC.64 UR4, c[0x0][0x208] ;  /* 0x0000820000047ab9 */ /* 0x000fe20000000a00 */
[----:B------:R-:W3:Y:S06]  /*0040*/  S2R R7, SR_CTAID.X ;  /* 0x0000000000077919 */ /* 0x000eec0000002500 */
[----:B------:R-:W4:Y:S08]  /*0050*/  LDC.64 R8, c[0x0][0x228] ;  /* 0x00008a00ff087b82 */ /* 0x000f300000000a00 */
[----:B------:R-:W5:Y:S01]  /*0060*/  LDC.64 R10, c[0x0][0x230] ;  /* 0x00008c00ff0a7b82 */ /* 0x000f620000000a00 */
[----:B-1----:R-:W-:-:S02]  /*0070*/  SHF.L.U32 R0, R0, 0x1, RZ ;  /* 0x0000000100007819 */ /* 0x002fc400000006ff */
[----:B---3--:R-:W-:Y:S02]  /*0080*/  SHF.R.S32.HI R5, RZ, 0x17, R7 ;  /* 0x00000017ff057819 */ /* 0x008fe40000011407 */
[----:B------:R-:W-:Y:S02]  /*0090*/  LOP3.LUT R0, R0, 0xfe, RZ, 0xc0, !PT ;  /* 0x000000fe00007812 */ /* 0x000fe400078ec0ff */
[----:B------:R-:W-:Y:S02]  /*00a0*/  SGXT R5, R5, 0x1 ;  /* 0x000000010505781a */ /* 0x000fe40000000200 */
[----:B------:R-:W-:Y:S02]  /*00b0*/  LEA R0, R7, R0, 0x8 ;  /* 0x0000000007007211 */ /* 0x000fe400078e40ff */
[----:B------:R-:W1:Y:S02]  /*00c0*/  LDC.64 R6, c[0x0][0x218] ;  /* 0x00008600ff067b82 */ /* 0x000e640000000a00 */
[----:B------:R-:W-:-:S04]  /*00d0*/  LEA.HI R5, R5, R0, RZ, 0x7 ;  /* 0x0000000005057211 */ /* 0x000fc800078f38ff */
[----:B------:R-:W-:-:S04]  /*00e0*/  LOP3.LUT R5, R5, 0xffffff80, RZ, 0xc0, !PT ;  /* 0xffffff8005057812 */ /* 0x000fc800078ec0ff */
[----:B------:R-:W-:Y:S02]  /*00f0*/  IADD3 R13, R0, -R5, RZ ;  /* 0x80000005000d7210 */ /* 0x000fe40007ffe0ff */
[----:B------:R-:W3:Y:S03]  /*0100*/  LDC.64 R4, c[0x0][0x210] ;  /* 0x00008400ff047b82 */ /* 0x000ee60000000a00 */
[----:B--2---:R-:W-:-:S06]  /*0110*/  IMAD.WIDE R2, R13, 0x4, R2 ;  /* 0x000000040d027825 */ /* 0x004fcc00078e0202 */
[----:B------:R-:W2:Y:S01]  /*0120*/  LDG.E.EL.64 R2, desc[UR4][R2.64] ;  /* 0x0000000402027981 */ /* 0x000ea2000c2e1b00 */
[----:B-1----:R-:W-:-:S04]  /*0130*/  IMAD.WIDE R6, R13, 0x4, R6 ;  /* 0x000000040d067825 */ /* 0x002fc800078e0206 */
[C---:B----4-:R-:W-:Y:S02]  /*0140*/  IMAD.WIDE R8, R13.reuse, 0x4, R8 ;  /* 0x000000040d087825 */ /* 0x050fe400078e0208 */
[----:B------:R-:W4:Y:S02]  /*0150*/  LDG.E.EL.64 R6, desc[UR4][R6.64] ;  /* 0x0000000406067981 */ /* 0x000f24000c2e1b00 */
[----:B-----5:R-:W-:Y:S02]  /*0160*/  IMAD.WIDE R10, R13, 0x4, R10 ;  /* 0x000000040d0a7825 */ /* 0x020fe400078e020a */
[----:B------:R-:W5:Y:S02]  /*0170*/  LDG.E.EL.64 R8, desc[UR4][R8.64] ;  /* 0x0000000408087981 */ /* 0x000f64000c2e1b00 */
[----:B---3--:R-:W-:Y:S02]  /*0180*/  IMAD.WIDE R4, R0, 0x4, R4 ;  /* 0x0000000400047825 */ /* 0x008fe400078e0204 */
[----:B------:R-:W5:Y:S04]  /*0190*/  LDG.E.EL.64 R10, desc[UR4][R10.64] ;  /* 0x000000040a0a7981 */ /* 0x000f68000c2e1b00 */
[----:B------:R-:W4:Y:S01]  /*01a0*/  LDG.E.64 R4, desc[UR4][R4.64] ;  /* 0x0000000404047981 */ /* 0x000f22000c1e1b00 */
[----:B------:R-:W-:Y:S01]  /*01b0*/  HFMA2.MMA R14, -RZ, RZ, 1.625, 0 ;  /* 0x3e800000ff0e7435 */ /* 0x000fe200000001ff */
[----:B--2---:R-:W-:Y:S01]  /*01c0*/  FADD R2, R2, 9.9999997473787516356e-06 ;  /* 0x3727c5ac02027421 */ /* 0x004fe20000000000 */
[----:B------:R-:W-:-:S03]  /*01d0*/  FADD R3, R3, 9.9999997473787516356e-06 ;  /* 0x3727c5ac03037421 */ /* 0x000fc60000000000 */
[----:B------:R-:W1:Y:S08]  /*01e0*/  MUFU.SQRT R12, R2 ;  /* 0x00000002000c7308 */ /* 0x000e700000002000 */
[----:B------:R2:W3:Y:S01]  /*01f0*/  MUFU.SQRT R13, R3 ;  /* 0x00000003000d7308 */ /* 0x0004e20000002000 */
[C---:B-1----:R-:W-:Y:S02]  /*0200*/  FSETP.GT.AND P0, PT, R12.reuse, 8.50705917302346158658e+37, PT ;  /* 0x7e8000000c00780b */ /* 0x042fe40003f04000 */
[----:B------:R-:W-:Y:S01]  /*0210*/  FSETP.GEU.AND P2, PT, R12, 1.175494350822287508e-38, PT ;  /* 0x008000000c00780b */ /* 0x000fe20003f4e000 */
[----:B--2---:R-:W1:Y:S01]  /*0220*/  LDC.64 R2, c[0x0][0x238] ;  /* 0x00008e00ff027b82 */ /* 0x004e620000000a00 */
[----:B---3--:R-:W-:-:S02]  /*0230*/  FSETP.GT.AND P1, PT, R13, 8.50705917302346158658e+37, PT ;  /* 0x7e8000000d00780b */ /* 0x008fc40003f24000 */
[----:B------:R-:W-:-:S07]  /*0240*/  FSETP.GEU.AND P3, PT, R13, 1.175494350822287508e-38, PT ;  /* 0x008000000d00780b */ /* 0x000fce0003f6e000 */
[----:B------:R-:W-:-:S04]  /*0250*/  @P0 FMUL R12, R12, 0.25 ;  /* 0x3e8000000c0c0820 */ /* 0x000fc80000400000 */
[----:B------:R-:W-:Y:S01]  /*0260*/  @!P2 FMUL R12, R12, 16777216 ;  /* 0x4b8000000c0ca820 */ /* 0x000fe20000400000 */
[----:B------:R-:W-:-:S04]  /*0270*/  @P1 FMUL R13, R13, 0.25 ;  /* 0x3e8000000d0d1820 */ /* 0x000fc80000400000 */
[----:B------:R-:W-:Y:S01]  /*0280*/  @!P3 FMUL R13, R13, 16777216 ;  /* 0x4b8000000d0db820 */ /* 0x000fe20000400000 */
[----:B------:R-:W2:Y:S01]  /*0290*/  MUFU.RCP R12, R12 ;  /* 0x0000000c000c7308 */ /* 0x000ea20000001000 */
[----:B------:R-:W-:-:S07]  /*02a0*/  FSEL R15, R14, 1, P0 ;  /* 0x3f8000000e0f7808 */ /* 0x000fce0000000000 */
[----:B------:R-:W3:Y:S01]  /*02b0*/  MUFU.RCP R13, R13 ;  /* 0x0000000d000d7308 */ /* 0x000ee20000001000 */
[----:B------:R-:W-:Y:S01]  /*02c0*/  FSEL R14, R14, 1, P1 ;  /* 0x3f8000000e0e7808 */ /* 0x000fe20000800000 */
[----:B------:R-:W-:-:S04]  /*02d0*/  @!P2 FMUL R15, R15, 16777216 ;  /* 0x4b8000000f0fa820 */ /* 0x000fc80000400000 */
[----:B------:R-:W-:Y:S01]  /*02e0*/  @!P3 FMUL R14, R14, 16777216 ;  /* 0x4b8000000e0eb820 */ /* 0x000fe20000400000 */
[----:B----4-:R-:W-:Y:S01]  /*02f0*/  FADD R5, R5, -R7 ;  /* 0x8000000705057221 */ /* 0x010fe20000000000 */
[----:B------:R-:W-:Y:S01]  /*0300*/  FADD R4, R4, -R6 ;  /* 0x8000000604047221 */ /* 0x000fe20000000000 */
[----:B--2---:R-:W-:Y:S01]  /*0310*/  FMUL R15, R12, R15 ;  /* 0x0000000f0c0f7220 */ /* 0x004fe20000400000 */
[----:B---3--:R-:W-:-:S03]  /*0320*/  FMUL R14, R13, R14 ;  /* 0x0000000e0d0e7220 */ /* 0x008fc60000400000 */
[----:B------:R-:W-:Y:S01]  /*0330*/  FMUL R15, R4, R15 ;  /* 0x0000000f040f7220 */ /* 0x000fe20000400000 */
[----:B------:R-:W-:-:S03]  /*0340*/  FMUL R14, R5, R14 ;  /* 0x0000000e050e7220 */ /* 0x000fc60000400000 */
[----:B-----5:R-:W-:Y:S01]  /*0350*/  FFMA R8, R8, R15, R10 ;  /* 0x0000000f08087223 */ /* 0x020fe2000000000a */
[----:B------:R-:W-:-:S04]  /*0360*/  FFMA R9, R9, R14, R11 ;  /* 0x0000000e09097223 */ /* 0x000fc8000000000b */
[----:B------:R-:W-:Y:S02]  /*0370*/  FSETP.GEU.AND P0, PT, R8, RZ, PT ;  /* 0x000000ff0800720b */ /* 0x000fe40003f0e000 */
[C---:B------:R-:W-:Y:S01]  /*0380*/  FSETP.GEU.AND P1, PT, R9.reuse, RZ, PT ;  /* 0x000000ff0900720b */ /* 0x040fe20003f2e000 */
[----:B-1----:R-:W-:Y:S01]  /*0390*/  IMAD.WIDE R2, R0, 0x4, R2 ;  /* 0x0000000400027825 */ /* 0x002fe200078e0202 */
[----:B------:R-:W-:Y:S02]  /*03a0*/  FSEL R8, R8, RZ, P0 ;  /* 0x000000ff08087208 */ /* 0x000fe40000000000 */
[----:B------:R-:W-:-:S05]  /*03b0*/  FSEL R9, R9, RZ, P1 ;  /* 0x000000ff09097208 */ /* 0x000fca0000800000 */
[----:B------:R-:W-:Y:S01]  /*03c0*/  STG.E.64 desc[UR4][R2.64], R8 ;  /* 0x0000000802007986 */ /* 0x000fe2000c101b04 */
[----:B------:R-:W-:Y:S05]  /*03d0*/  EXIT ;  /* 0x000000000000794d */ /* 0x000fea0003800000 */
.L_x_0:
[----:B------:R-:W-:-:S00]  /*03e0*/  BRA `(.L_x_0) ;  /* 0xfffffffc00fc7947 */ /* 0x000fc0000383ffff */
[----:B------:R-:W-:-:S00]  /*03f0*/  NOP ;  /* 0x0000000000007918 */ /* 0x000fc00000000000 */
        /* <DEDUP_REMOVED lines=8> */
.L_x_1:


//--------------------- .nv.global.init           --------------------------
	.section	.nv.global.init,"aw",@progbits
.nv.global.init:
	.type		_$_str,@object
	.size		_$_str,(_$_str_$_2 - _$_str)
_$_str:
        /*0000*/ 	.byte	0x5f, 0x5f, 0x43, 0x55, 0x44, 0x41, 0x5f, 0x46, 0x54, 0x5a, 0x00
	.type		_$_str_$_2,@object
	.size		_$_str_$_2,(.L_1 - _$_str_$_2)
_$_str_$_2:
        /*000b*/ 	.byte	0x5f, 0x5f, 0x43, 0x55, 0x44, 0x41, 0x5f, 0x50, 0x52, 0x45, 0x43, 0x5f, 0x53, 0x51, 0x52, 0x54
        /*001b*/ 	.byte	0x00
.L_1:


//--------------------- .nv.constant0.triton_poi_fused__native_batch_norm_legit_no_training_relu_28 --------------------------
	.section	.nv.constant0.triton_poi_fused__native_batch_norm_legit_no_training_relu_28,"a",@progbits
	.sectionflags	@""
	.align	4
.nv.constant0.triton_poi_fused__native_batch_norm_legit_no_training_relu_28:
	.zero		580
